//
// Generated by NVIDIA NVVM Compiler
//
// Compiler Build ID: CL-36424714
// Cuda compilation tools, release 13.0, V13.0.88
// Based on NVVM 20.0.0
//

.version 9.0
.target sm_100
.address_size 64

	// .globl	_Z15kernel_functionPi

.visible .entry _Z15kernel_functionPi(
	.param .u64 .ptr .align 1 _Z15kernel_functionPi_param_0
)
{
	.reg .b32 	%r<17>;
	.reg .b64 	%rd<5>;

	ld.param.u64 	%rd1, [_Z15kernel_functionPi_param_0];
	cvta.to.global.u64 	%rd2, %rd1;
	mov.u32 	%r1, %ntid.x;
	mov.u32 	%r2, %ctaid.x;
	mov.u32 	%r3, %tid.x;
	mad.lo.s32 	%r4, %r1, %r2, %r3;
	mov.u32 	%r5, %ntid.y;
	mov.u32 	%r6, %ctaid.y;
	mov.u32 	%r7, %tid.y;
	mad.lo.s32 	%r8, %r5, %r6, %r7;
	mov.u32 	%r9, %ntid.z;
	mov.u32 	%r10, %ctaid.z;
	mov.u32 	%r11, %tid.z;
	mad.lo.s32 	%r12, %r9, %r10, %r11;
	mad.lo.s32 	%r13, %r4, 5, %r8;
	mad.lo.s32 	%r14, %r12, 25, %r13;
	mul.wide.s32 	%rd3, %r14, 4;
	add.s64 	%rd4, %rd2, %rd3;
	ld.global.u32 	%r15, [%rd4];
	shl.b32 	%r16, %r15, 1;
	st.global.u32 	[%rd4], %r16;
	ret;

}


// ===== COMPILED SASS (sm_100) =====

	.target	sm_100

	.elftype	@"ET_EXEC"


//--------------------- .note.nv.tkinfo           --------------------------
	.section	.note.nv.tkinfo,"",@"SHT_NOTE"
	.sectionflags	@"SHF_NOTE_NV_TKINFO"
	.tkinfo
        /*0018*/ 	.word	0x00000002
        /*0030*/ 	.string	""
        /*0030*/ 	.string	"ptxas"
        /*0030*/ 	.string	"Cuda compilation tools, release 13.0, V13.0.88"
        /*0030*/ 	.string	"Build cuda_13.0.r13.0/compiler.36424714_0"
        /*0030*/ 	.string	"-arch sm_100 -m 64 "



//--------------------- .note.nv.cuinfo           --------------------------
	.section	.note.nv.cuinfo,"",@"SHT_NOTE"
	.sectionflags	@"SHF_NOTE_NV_CUINFO"
        /*0018*/ 	.short	0x0002
        /*001a*/ 	.short	0x0064
        /*001c*/ 	.short	0x0082
	.zero		2


//--------------------- .nv.info                  --------------------------
	.section	.nv.info,"",@"SHT_CUDA_INFO"
	.align	4


	//----- nvinfo : EIATTR_REGCOUNT
	.align		4
        /*0000*/ 	.byte	0x04, 0x2f
        /*0002*/ 	.short	(.L_1 - .L_0)
	.align		4
.L_0:
        /*0004*/ 	.word	index@(_Z15kernel_functionPi)
        /*0008*/ 	.word	0x0000000c


	//----- nvinfo : EIATTR_FRAME_SIZE
	.align		4
.L_1:
        /*000c*/ 	.byte	0x04, 0x11
        /*000e*/ 	.short	(.L_3 - .L_2)
	.align		4
.L_2:
        /*0010*/ 	.word	index@(_Z15kernel_functionPi)
        /*0014*/ 	.word	0x00000000


	//----- nvinfo : EIATTR_MIN_STACK_SIZE
	.align		4
.L_3:
        /*0018*/ 	.byte	0x04, 0x12
        /*001a*/ 	.short	(.L_5 - .L_4)
	.align		4
.L_4:
        /*001c*/ 	.word	index@(_Z15kernel_functionPi)
        /*0020*/ 	.word	0x00000000
.L_5:


//--------------------- .nv.compat                --------------------------
	.section	.nv.compat,"",@"SHT_CUDA_COMPAT_INFO"
	.align	4
        /*0000*/ 	.byte	0x02, 0x09, 0x00, 0x00, 0x02, 0x02, 0x01, 0x00, 0x02, 0x05, 0x05, 0x00, 0x03, 0x07, 0x01, 0x01
        /*0010*/ 	.byte	0x02, 0x03, 0x00, 0x00, 0x02, 0x06, 0x01, 0x00, 0x04, 0x0b, 0x08, 0x00, 0x09, 0x00, 0x00, 0x00
        /*0020*/ 	.byte	0x00, 0x00, 0x00, 0x00


//--------------------- .nv.info._Z15kernel_functionPi --------------------------
	.section	.nv.info._Z15kernel_functionPi,"",@"SHT_CUDA_INFO"
	.sectionflags	@""
	.align	4


	//----- nvinfo : EIATTR_CUDA_API_VERSION
	.align		4
        /*0000*/ 	.byte	0x04, 0x37
        /*0002*/ 	.short	(.L_7 - .L_6)
.L_6:
        /*0004*/ 	.word	0x00000082


	//----- nvinfo : EIATTR_KPARAM_INFO
	.align		4
.L_7:
        /*0008*/ 	.byte	0x04, 0x17
        /*000a*/ 	.short	(.L_9 - .L_8)
.L_8:
        /*000c*/ 	.word	0x00000000
        /*0010*/ 	.short	0x0000
        /*0012*/ 	.short	0x0000
        /*0014*/ 	.byte	0x00, 0xf5, 0x21, 0x00


	//----- nvinfo : EIATTR_SPARSE_MMA_MASK
	.align		4
.L_9:
        /*0018*/ 	.byte	0x03, 0x50
        /*001a*/ 	.short	0x0000


	//----- nvinfo : EIATTR_MAXREG_COUNT
	.align		4
        /*001c*/ 	.byte	0x03, 0x1b
        /*001e*/ 	.short	0x00ff


	//----- nvinfo : EIATTR_MERCURY_ISA_VERSION
	.align		4
        /*0020*/ 	.byte	0x03, 0x5f
        /*0022*/ 	.short	0x0101


	//----- nvinfo : EIATTR_VRC_CTA_INIT_COUNT
	.align		4
        /*0024*/ 	.byte	0x02, 0x4a
	.zero		1
	.zero		1


	//----- nvinfo : EIATTR_EXIT_INSTR_OFFSETS
	.align		4
        /*0028*/ 	.byte	0x04, 0x1c
        /*002a*/ 	.short	(.L_11 - .L_10)


	//   ....[0]....
.L_10:
        /*002c*/ 	.word	0x00000150


	//----- nvinfo : EIATTR_CBANK_PARAM_SIZE
	.align		4
.L_11:
        /*0030*/ 	.byte	0x03, 0x19
        /*0032*/ 	.short	0x0008


	//----- nvinfo : EIATTR_PARAM_CBANK
	.align		4
        /*0034*/ 	.byte	0x04, 0x0a
        /*0036*/ 	.short	(.L_13 - .L_12)
	.align		4
.L_12:
        /*0038*/ 	.word	index@(.nv.constant0._Z15kernel_functionPi)
        /*003c*/ 	.short	0x0380
        /*003e*/ 	.short	0x0008


	//----- nvinfo : EIATTR_SW_WAR
	.align		4
.L_13:
        /*0040*/ 	.byte	0x04, 0x36
        /*0042*/ 	.short	(.L_15 - .L_14)
.L_14:
        /*0044*/ 	.word	0x00000008
.L_15:


//--------------------- .nv.callgraph             --------------------------
	.section	.nv.callgraph,"",@"SHT_CUDA_CALLGRAPH"
	.align	4
	.sectionentsize	8
	.align		4
        /*0000*/ 	.word	0x00000000
	.align		4
        /*0004*/ 	.word	0xffffffff
	.align		4
        /*0008*/ 	.word	0x00000000
	.align		4
        /*000c*/ 	.word	0xfffffffe
	.align		4
        /*0010*/ 	.word	0x00000000
	.align		4
        /*0014*/ 	.word	0xfffffffd
	.align		4
        /*0018*/ 	.word	0x00000000
	.align		4
        /*001c*/ 	.word	0xfffffffc


//--------------------- .text._Z15kernel_functionPi --------------------------
	.section	.text._Z15kernel_functionPi,"ax",@progbits
	.align	128
        .global         _Z15kernel_functionPi
        .type           _Z15kernel_functionPi,@function
        .size           _Z15kernel_functionPi,(.L_x_1 - _Z15kernel_functionPi)
        .other          _Z15kernel_functionPi,@"STO_CUDA_ENTRY STV_DEFAULT"
_Z15kernel_functionPi:
.text._Z15kernel_functionPi:
[----:B------:R-:W-:Y:S01]  /*0000*/  LDC R1, c[0x0][0x37c] ;  /* 0x0000df00ff017b82 */ /* 0x000fe20000000800 */
[----:B------:R-:W0:Y:S01]  /*0010*/  S2R R0, SR_CTAID.X ;  /* 0x0000000000007919 */ /* 0x000e220000002500 */
[----:B------:R-:W0:Y:S06]  /*0020*/  LDCU UR4, c[0x0][0x360] ;  /* 0x00006c00ff0477ac */ /* 0x000e2c0008000800 */
[----:B------:R-:W1:Y:S01]  /*0030*/  LDC.64 R2, c[0x0][0x380] ;  /* 0x0000e000ff027b82 */ /* 0x000e620000000a00 */
[----:B------:R-:W0:Y:S01]  /*0040*/  S2R R5, SR_TID.X ;  /* 0x0000000000057919 */ /* 0x000e220000002100 */
[----:B------:R-:W2:Y:S01]  /*0050*/  LDCU UR5, c[0x0][0x364] ;  /* 0x00006c80ff0577ac */ /* 0x000ea20008000800 */
[----:B------:R-:W2:Y:S01]  /*0060*/  S2R R4, SR_CTAID.Y ;  /* 0x0000000000047919 */ /* 0x000ea20000002600 */
[----:B------:R-:W3:Y:S01]  /*0070*/  LDCU UR6, c[0x0][0x368] ;  /* 0x00006d00ff0677ac */ /* 0x000ee20008000800 */
[----:B------:R-:W2:Y:S01]  /*0080*/  S2R R7, SR_TID.Y ;  /* 0x0000000000077919 */ /* 0x000ea20000002200 */
[----:B------:R-:W3:Y:S01]  /*0090*/  S2R R6, SR_CTAID.Z ;  /* 0x0000000000067919 */ /* 0x000ee20000002700 */
[----:B------:R-:W3:Y:S01]  /*00a0*/  S2R R9, SR_TID.Z ;  /* 0x0000000000097919 */ /* 0x000ee20000002300 */
[----:B0-----:R-:W-:-:S02]  /*00b0*/  IMAD R0, R0, UR4, R5 ;  /* 0x0000000400007c24 */ /* 0x001fc4000f8e0205 */
[----:B--2---:R-:W-:Y:S01]  /*00c0*/  IMAD R5, R4, UR5, R7 ;  /* 0x0000000504057c24 */ /* 0x004fe2000f8e0207 */
[----:B------:R-:W0:Y:S03]  /*00d0*/  LDCU.64 UR4, c[0x0][0x358] ;  /* 0x00006b00ff0477ac */ /* 0x000e260008000a00 */
[----:B------:R-:W-:Y:S02]  /*00e0*/  IMAD R5, R0, 0x5, R5 ;  /* 0x0000000500057824 */ /* 0x000fe400078e0205 */
[----:B---3--:R-:W-:-:S04]  /*00f0*/  IMAD R0, R6, UR6, R9 ;  /* 0x0000000606007c24 */ /* 0x008fc8000f8e0209 */
[----:B------:R-:W-:-:S04]  /*0100*/  IMAD R5, R0, 0x19, R5 ;  /* 0x0000001900057824 */ /* 0x000fc800078e0205 */
[----:B-1----:R-:W-:-:S05]  /*0110*/  IMAD.WIDE R2, R5, 0x4, R2 ;  /* 0x0000000405027825 */ /* 0x002fca00078e0202 */
[----:B0-----:R-:W2:Y:S02]  /*0120*/  LDG.E R0, desc[UR4][R2.64] ;  /* 0x0000000402007981 */ /* 0x001ea4000c1e1900 */
[----:B--2---:R-:W-:-:S05]  /*0130*/  SHF.L.U32 R5, R0, 0x1, RZ ;  /* 0x0000000100057819 */ /* 0x004fca00000006ff */
[----:B------:R-:W-:Y:S01]  /*0140*/  STG.E desc[UR4][R2.64], R5 ;  /* 0x0000000502007986 */ /* 0x000fe2000c101904 */
[----:B------:R-:W-:Y:S05]  /*0150*/  EXIT ;  /* 0x000000000000794d */ /* 0x000fea0003800000 */
.L_x_0:
[----:B------:R-:W-:-:S00]  /*0160*/  BRA `(.L_x_0) ;  /* 0xfffffffc00fc7947 */ /* 0x000fc0000383ffff */
[----:B------:R-:W-:-:S00]  /*0170*/  NOP ;  /* 0x0000000000007918 */ /* 0x000fc00000000000 */
        /* <DEDUP_REMOVED lines=8> */
.L_x_1:


//--------------------- .nv.shared.reserved.0     --------------------------
	.section	.nv.shared.reserved.0,"aw",@nobits
	.weak		__nv_reservedSMEM_offset_0_alias
	.size		__nv_reservedSMEM_offset_0_alias, 0, 64
	.other		__nv_reservedSMEM_offset_0_alias,@"STO_CUDA_RESERVED_SHARED STV_DEFAULT"
__nv_reservedSMEM_offset_0_alias:
	.zero		0
	.zero		64


//--------------------- .nv.constant0._Z15kernel_functionPi --------------------------
	.section	.nv.constant0._Z15kernel_functionPi,"a",@progbits
	.sectionflags	@""
	.align	4
.nv.constant0._Z15kernel_functionPi:
	.zero		904


//--------------------- SYMBOLS --------------------------

	.type		.nv.reservedSmem.offset0,@object
	.size		.nv.reservedSmem.offset0,0x4
